//
// Generated by NVIDIA NVVM Compiler
//
// Compiler Build ID: CL-36424714
// Cuda compilation tools, release 13.0, V13.0.88
// Based on NVVM 20.0.0
//

.version 9.0
.target sm_100
.address_size 64

	// .globl	distGrid

.visible .entry distGrid(
	.param .u64 .ptr .align 1 distGrid_param_0,
	.param .u64 .ptr .align 1 distGrid_param_1,
	.param .u64 .ptr .align 1 distGrid_param_2,
	.param .u32 distGrid_param_3,
	.param .u32 distGrid_param_4
)
{
	.reg .pred 	%p<10>;
	.reg .b32 	%r<35>;
	.reg .b32 	%f<92>;
	.reg .b64 	%rd<48>;

	ld.param.u64 	%rd10, [distGrid_param_0];
	ld.param.u64 	%rd11, [distGrid_param_1];
	ld.param.u64 	%rd12, [distGrid_param_2];
	ld.param.u32 	%r16, [distGrid_param_3];
	ld.param.u32 	%r17, [distGrid_param_4];
	cvta.to.global.u64 	%rd1, %rd12;
	cvta.to.global.u64 	%rd2, %rd11;
	mov.u32 	%r18, %tid.x;
	mov.u32 	%r19, %ctaid.x;
	mov.u32 	%r20, %ntid.x;
	mad.lo.s32 	%r1, %r19, %r20, %r18;
	setp.ge.s32 	%p1, %r1, %r16;
	setp.lt.s32 	%p2, %r17, 1;
	or.pred  	%p3, %p1, %p2;
	@%p3 bra 	$L__BB0_9;
	cvta.to.global.u64 	%rd13, %rd10;
	mul.wide.s32 	%rd14, %r1, 4;
	add.s64 	%rd3, %rd13, %rd14;
	mul.wide.s32 	%rd15, %r16, 4;
	add.s64 	%rd4, %rd3, %rd15;
	add.s64 	%rd5, %rd4, %rd15;
	shl.b32 	%r2, %r17, 1;
	and.b32  	%r3, %r17, 3;
	setp.lt.u32 	%p4, %r17, 4;
	mov.b32 	%r34, 0;
	@%p4 bra 	$L__BB0_4;
	and.b32  	%r34, %r17, 2147483644;
	neg.s32 	%r32, %r34;
	shl.b32 	%r6, %r1, 2;
	add.s64 	%rd47, %rd2, 12;
	mul.wide.u32 	%rd7, %r17, 4;
	mov.b32 	%r31, 0;
	mov.u32 	%r30, %r2;
$L__BB0_3:
	.pragma "nounroll";
	ld.global.f32 	%f1, [%rd3];
	ld.global.f32 	%f2, [%rd47+-12];
	sub.f32 	%f3, %f1, %f2;
	ld.global.f32 	%f4, [%rd4];
	add.s64 	%rd16, %rd47, %rd7;
	ld.global.f32 	%f5, [%rd16+-12];
	sub.f32 	%f6, %f4, %f5;
	mul.f32 	%f7, %f6, %f6;
	fma.rn.f32 	%f8, %f3, %f3, %f7;
	ld.global.f32 	%f9, [%rd5];
	mul.wide.u32 	%rd17, %r30, 4;
	add.s64 	%rd18, %rd2, %rd17;
	ld.global.f32 	%f10, [%rd18];
	sub.f32 	%f11, %f9, %f10;
	fma.rn.f32 	%f12, %f11, %f11, %f8;
	sqrt.rn.f32 	%f13, %f12;
	mul.wide.s32 	%rd19, %r31, 4;
	add.s64 	%rd20, %rd1, %rd19;
	st.global.f32 	[%rd20], %f13;
	ld.global.f32 	%f14, [%rd3];
	ld.global.f32 	%f15, [%rd47+-8];
	sub.f32 	%f16, %f14, %f15;
	ld.global.f32 	%f17, [%rd4];
	ld.global.f32 	%f18, [%rd16+-8];
	sub.f32 	%f19, %f17, %f18;
	mul.f32 	%f20, %f19, %f19;
	fma.rn.f32 	%f21, %f16, %f16, %f20;
	ld.global.f32 	%f22, [%rd5];
	ld.global.f32 	%f23, [%rd18+4];
	sub.f32 	%f24, %f22, %f23;
	fma.rn.f32 	%f25, %f24, %f24, %f21;
	sqrt.rn.f32 	%f26, %f25;
	add.s64 	%rd22, %rd20, %rd14;
	st.global.f32 	[%rd22], %f26;
	ld.global.f32 	%f27, [%rd3];
	ld.global.f32 	%f28, [%rd47+-4];
	sub.f32 	%f29, %f27, %f28;
	ld.global.f32 	%f30, [%rd4];
	ld.global.f32 	%f31, [%rd16+-4];
	sub.f32 	%f32, %f30, %f31;
	mul.f32 	%f33, %f32, %f32;
	fma.rn.f32 	%f34, %f29, %f29, %f33;
	ld.global.f32 	%f35, [%rd5];
	ld.global.f32 	%f36, [%rd18+8];
	sub.f32 	%f37, %f35, %f36;
	fma.rn.f32 	%f38, %f37, %f37, %f34;
	sqrt.rn.f32 	%f39, %f38;
	add.s64 	%rd23, %rd22, %rd14;
	st.global.f32 	[%rd23], %f39;
	ld.global.f32 	%f40, [%rd3];
	ld.global.f32 	%f41, [%rd47];
	sub.f32 	%f42, %f40, %f41;
	ld.global.f32 	%f43, [%rd4];
	ld.global.f32 	%f44, [%rd16];
	sub.f32 	%f45, %f43, %f44;
	mul.f32 	%f46, %f45, %f45;
	fma.rn.f32 	%f47, %f42, %f42, %f46;
	ld.global.f32 	%f48, [%rd5];
	ld.global.f32 	%f49, [%rd18+12];
	sub.f32 	%f50, %f48, %f49;
	fma.rn.f32 	%f51, %f50, %f50, %f47;
	sqrt.rn.f32 	%f52, %f51;
	add.s64 	%rd24, %rd23, %rd14;
	st.global.f32 	[%rd24], %f52;
	add.s32 	%r32, %r32, 4;
	add.s32 	%r31, %r31, %r6;
	add.s32 	%r30, %r30, 4;
	add.s64 	%rd47, %rd47, 16;
	setp.ne.s32 	%p5, %r32, 0;
	@%p5 bra 	$L__BB0_3;
$L__BB0_4:
	setp.eq.s32 	%p6, %r3, 0;
	@%p6 bra 	$L__BB0_9;
	setp.eq.s32 	%p7, %r3, 1;
	@%p7 bra 	$L__BB0_7;
	ld.global.f32 	%f53, [%rd3];
	mul.wide.u32 	%rd25, %r34, 4;
	add.s64 	%rd26, %rd2, %rd25;
	ld.global.f32 	%f54, [%rd26];
	sub.f32 	%f55, %f53, %f54;
	ld.global.f32 	%f56, [%rd4];
	add.s32 	%r23, %r34, %r17;
	mul.wide.u32 	%rd27, %r23, 4;
	add.s64 	%rd28, %rd2, %rd27;
	ld.global.f32 	%f57, [%rd28];
	sub.f32 	%f58, %f56, %f57;
	mul.f32 	%f59, %f58, %f58;
	fma.rn.f32 	%f60, %f55, %f55, %f59;
	ld.global.f32 	%f61, [%rd5];
	add.s32 	%r24, %r23, %r17;
	mul.wide.u32 	%rd29, %r24, 4;
	add.s64 	%rd30, %rd2, %rd29;
	ld.global.f32 	%f62, [%rd30];
	sub.f32 	%f63, %f61, %f62;
	fma.rn.f32 	%f64, %f63, %f63, %f60;
	sqrt.rn.f32 	%f65, %f64;
	mul.lo.s32 	%r25, %r34, %r1;
	mul.wide.s32 	%rd31, %r25, 4;
	add.s64 	%rd32, %rd1, %rd31;
	st.global.f32 	[%rd32], %f65;
	ld.global.f32 	%f66, [%rd3];
	ld.global.f32 	%f67, [%rd26+4];
	sub.f32 	%f68, %f66, %f67;
	ld.global.f32 	%f69, [%rd4];
	mul.wide.u32 	%rd33, %r17, 4;
	add.s64 	%rd34, %rd26, %rd33;
	ld.global.f32 	%f70, [%rd34+4];
	sub.f32 	%f71, %f69, %f70;
	mul.f32 	%f72, %f71, %f71;
	fma.rn.f32 	%f73, %f68, %f68, %f72;
	ld.global.f32 	%f74, [%rd5];
	mul.wide.u32 	%rd35, %r2, 4;
	add.s64 	%rd36, %rd26, %rd35;
	ld.global.f32 	%f75, [%rd36+4];
	sub.f32 	%f76, %f74, %f75;
	fma.rn.f32 	%f77, %f76, %f76, %f73;
	sqrt.rn.f32 	%f78, %f77;
	add.s64 	%rd38, %rd32, %rd14;
	st.global.f32 	[%rd38], %f78;
	add.s32 	%r34, %r34, 2;
$L__BB0_7:
	and.b32  	%r26, %r17, 1;
	setp.eq.b32 	%p8, %r26, 1;
	not.pred 	%p9, %p8;
	@%p9 bra 	$L__BB0_9;
	ld.global.f32 	%f79, [%rd3];
	mul.wide.u32 	%rd39, %r34, 4;
	add.s64 	%rd40, %rd2, %rd39;
	ld.global.f32 	%f80, [%rd40];
	sub.f32 	%f81, %f79, %f80;
	ld.global.f32 	%f82, [%rd4];
	add.s32 	%r27, %r34, %r17;
	mul.wide.u32 	%rd41, %r27, 4;
	add.s64 	%rd42, %rd2, %rd41;
	ld.global.f32 	%f83, [%rd42];
	sub.f32 	%f84, %f82, %f83;
	mul.f32 	%f85, %f84, %f84;
	fma.rn.f32 	%f86, %f81, %f81, %f85;
	ld.global.f32 	%f87, [%rd5];
	add.s32 	%r28, %r27, %r17;
	mul.wide.u32 	%rd43, %r28, 4;
	add.s64 	%rd44, %rd2, %rd43;
	ld.global.f32 	%f88, [%rd44];
	sub.f32 	%f89, %f87, %f88;
	fma.rn.f32 	%f90, %f89, %f89, %f86;
	sqrt.rn.f32 	%f91, %f90;
	mul.lo.s32 	%r29, %r34, %r1;
	mul.wide.s32 	%rd45, %r29, 4;
	add.s64 	%rd46, %rd1, %rd45;
	st.global.f32 	[%rd46], %f91;
$L__BB0_9:
	ret;

}


// ===== COMPILED SASS (sm_100) =====

	.target	sm_100

	.elftype	@"ET_EXEC"


//--------------------- .note.nv.tkinfo           --------------------------
	.section	.note.nv.tkinfo,"",@"SHT_NOTE"
	.sectionflags	@"SHF_NOTE_NV_TKINFO"
	.tkinfo
        /*0018*/ 	.word	0x00000002
        /*0030*/ 	.string	""
        /*0030*/ 	.string	"ptxas"
        /*0030*/ 	.string	"Cuda compilation tools, release 13.0, V13.0.88"
        /*0030*/ 	.string	"Build cuda_13.0.r13.0/compiler.36424714_0"
        /*0030*/ 	.string	"-arch sm_100 -m 64 "



//--------------------- .note.nv.cuinfo           --------------------------
	.section	.note.nv.cuinfo,"",@"SHT_NOTE"
	.sectionflags	@"SHF_NOTE_NV_CUINFO"
        /*0018*/ 	.short	0x0002
        /*001a*/ 	.short	0x0064
        /*001c*/ 	.short	0x0082
	.zero		2


//--------------------- .nv.info                  --------------------------
	.section	.nv.info,"",@"SHT_CUDA_INFO"
	.align	4


	//----- nvinfo : EIATTR_REGCOUNT
	.align		4
        /*0000*/ 	.byte	0x04, 0x2f
        /*0002*/ 	.short	(.L_1 - .L_0)
	.align		4
.L_0:
        /*0004*/ 	.word	index@(distGrid)
        /*0008*/ 	.word	0x00000024


	//----- nvinfo : EIATTR_FRAME_SIZE
	.align		4
.L_1:
        /*000c*/ 	.byte	0x04, 0x11
        /*000e*/ 	.short	(.L_3 - .L_2)
	.align		4
.L_2:
        /*0010*/ 	.word	index@($__internal_0_$__cuda_sm20_sqrt_rn_f32_slowpath)
        /*0014*/ 	.word	0x00000000


	//----- nvinfo : EIATTR_FRAME_SIZE
	.align		4
.L_3:
        /*0018*/ 	.byte	0x04, 0x11
        /*001a*/ 	.short	(.L_5 - .L_4)
	.align		4
.L_4:
        /*001c*/ 	.word	index@(distGrid)
        /*0020*/ 	.word	0x00000000


	//----- nvinfo : EIATTR_MIN_STACK_SIZE
	.align		4
.L_5:
        /*0024*/ 	.byte	0x04, 0x12
        /*0026*/ 	.short	(.L_7 - .L_6)
	.align		4
.L_6:
        /*0028*/ 	.word	index@(distGrid)
        /*002c*/ 	.word	0x00000000
.L_7:


//--------------------- .nv.compat                --------------------------
	.section	.nv.compat,"",@"SHT_CUDA_COMPAT_INFO"
	.align	4
        /*0000*/ 	.byte	0x02, 0x09, 0x00, 0x00, 0x02, 0x02, 0x01, 0x00, 0x02, 0x05, 0x05, 0x00, 0x03, 0x07, 0x01, 0x01
        /*0010*/ 	.byte	0x02, 0x03, 0x00, 0x00, 0x02, 0x06, 0x01, 0x00, 0x04, 0x0b, 0x08, 0x00, 0x01, 0x00, 0x00, 0x00
        /*0020*/ 	.byte	0x00, 0x00, 0x00, 0x00


//--------------------- .nv.info.distGrid         --------------------------
	.section	.nv.info.distGrid,"",@"SHT_CUDA_INFO"
	.sectionflags	@""
	.align	4


	//----- nvinfo : EIATTR_CUDA_API_VERSION
	.align		4
        /*0000*/ 	.byte	0x04, 0x37
        /*0002*/ 	.short	(.L_9 - .L_8)
.L_8:
        /*0004*/ 	.word	0x00000082


	//----- nvinfo : EIATTR_KPARAM_INFO
	.align		4
.L_9:
        /*0008*/ 	.byte	0x04, 0x17
        /*000a*/ 	.short	(.L_11 - .L_10)
.L_10:
        /*000c*/ 	.word	0x00000000
        /*0010*/ 	.short	0x0004
        /*0012*/ 	.short	0x001c
        /*0014*/ 	.byte	0x00, 0xf0, 0x11, 0x00


	//----- nvinfo : EIATTR_KPARAM_INFO
	.align		4
.L_11:
        /*0018*/ 	.byte	0x04, 0x17
        /*001a*/ 	.short	(.L_13 - .L_12)
.L_12:
        /*001c*/ 	.word	0x00000000
        /*0020*/ 	.short	0x0003
        /*0022*/ 	.short	0x0018
        /*0024*/ 	.byte	0x00, 0xf0, 0x11, 0x00


	//----- nvinfo : EIATTR_KPARAM_INFO
	.align		4
.L_13:
        /*0028*/ 	.byte	0x04, 0x17
        /*002a*/ 	.short	(.L_15 - .L_14)
.L_14:
        /*002c*/ 	.word	0x00000000
        /*0030*/ 	.short	0x0002
        /*0032*/ 	.short	0x0010
        /*0034*/ 	.byte	0x00, 0xf5, 0x21, 0x00


	//----- nvinfo : EIATTR_KPARAM_INFO
	.align		4
.L_15:
        /*0038*/ 	.byte	0x04, 0x17
        /*003a*/ 	.short	(.L_17 - .L_16)
.L_16:
        /*003c*/ 	.word	0x00000000
        /*0040*/ 	.short	0x0001
        /*0042*/ 	.short	0x0008
        /*0044*/ 	.byte	0x00, 0xf5, 0x21, 0x00


	//----- nvinfo : EIATTR_KPARAM_INFO
	.align		4
.L_17:
        /*0048*/ 	.byte	0x04, 0x17
        /*004a*/ 	.short	(.L_19 - .L_18)
.L_18:
        /*004c*/ 	.word	0x00000000
        /*0050*/ 	.short	0x0000
        /*0052*/ 	.short	0x0000
        /*0054*/ 	.byte	0x00, 0xf5, 0x21, 0x00


	//----- nvinfo : EIATTR_SPARSE_MMA_MASK
	.align		4
.L_19:
        /*0058*/ 	.byte	0x03, 0x50
        /*005a*/ 	.short	0x0000


	//----- nvinfo : EIATTR_MAXREG_COUNT
	.align		4
        /*005c*/ 	.byte	0x03, 0x1b
        /*005e*/ 	.short	0x00ff


	//----- nvinfo : EIATTR_MERCURY_ISA_VERSION
	.align		4
        /*0060*/ 	.byte	0x03, 0x5f
        /*0062*/ 	.short	0x0101


	//----- nvinfo : EIATTR_VRC_CTA_INIT_COUNT
	.align		4
        /*0064*/ 	.byte	0x02, 0x4a
	.zero		1
	.zero		1


	//----- nvinfo : EIATTR_EXIT_INSTR_OFFSETS
	.align		4
        /*0068*/ 	.byte	0x04, 0x1c
        /*006a*/ 	.short	(.L_21 - .L_20)


	//   ....[0]....
.L_20:
        /*006c*/ 	.word	0x00000080


	//   ....[1]....
        /*0070*/ 	.word	0x000009d0


	//   ....[2]....
        /*0074*/ 	.word	0x00000ea0


	//   ....[3]....
        /*0078*/ 	.word	0x00001100


	//----- nvinfo : EIATTR_CRS_STACK_SIZE
	.align		4
.L_21:
        /*007c*/ 	.byte	0x04, 0x1e
        /*007e*/ 	.short	(.L_23 - .L_22)
.L_22:
        /*0080*/ 	.word	0x00000000


	//----- nvinfo : EIATTR_CBANK_PARAM_SIZE
	.align		4
.L_23:
        /*0084*/ 	.byte	0x03, 0x19
        /*0086*/ 	.short	0x0020


	//----- nvinfo : EIATTR_PARAM_CBANK
	.align		4
        /*0088*/ 	.byte	0x04, 0x0a
        /*008a*/ 	.short	(.L_25 - .L_24)
	.align		4
.L_24:
        /*008c*/ 	.word	index@(.nv.constant0.distGrid)
        /*0090*/ 	.short	0x0380
        /*0092*/ 	.short	0x0020


	//----- nvinfo : EIATTR_SW_WAR
	.align		4
.L_25:
        /*0094*/ 	.byte	0x04, 0x36
        /*0096*/ 	.short	(.L_27 - .L_26)
.L_26:
        /*0098*/ 	.word	0x00000008
.L_27:


//--------------------- .nv.callgraph             --------------------------
	.section	.nv.callgraph,"",@"SHT_CUDA_CALLGRAPH"
	.align	4
	.sectionentsize	8
	.align		4
        /*0000*/ 	.word	0x00000000
	.align		4
        /*0004*/ 	.word	0xffffffff
	.align		4
        /*0008*/ 	.word	0x00000000
	.align		4
        /*000c*/ 	.word	0xfffffffe
	.align		4
        /*0010*/ 	.word	0x00000000
	.align		4
        /*0014*/ 	.word	0xfffffffd
	.align		4
        /*0018*/ 	.word	0x00000000
	.align		4
        /*001c*/ 	.word	0xfffffffc


//--------------------- .text.distGrid            --------------------------
	.section	.text.distGrid,"ax",@progbits
	.align	128
        .global         distGrid
        .type           distGrid,@function
        .size           distGrid,(.L_x_26 - distGrid)
        .other          distGrid,@"STO_CUDA_ENTRY STV_DEFAULT"
distGrid:
.text.distGrid:
[----:B------:R-:W-:Y:S01]  /*0000*/  LDC R1, c[0x0][0x37c] ;  /* 0x0000df00ff017b82 */ /* 0x000fe20000000800 */
[----:B------:R-:W0:Y:S07]  /*0010*/  S2R R23, SR_TID.X ;  /* 0x0000000000177919 */ /* 0x000e2e0000002100 */
[----:B------:R-:W0:Y:S08]  /*0020*/  S2UR UR4, SR_CTAID.X ;  /* 0x00000000000479c3 */ /* 0x000e300000002500 */
[----:B------:R-:W0:Y:S08]  /*0030*/  LDC R0, c[0x0][0x360] ;  /* 0x0000d800ff007b82 */ /* 0x000e300000000800 */
[----:B------:R-:W1:Y:S01]  /*0040*/  LDC.64 R10, c[0x0][0x398] ;  /* 0x0000e600ff0a7b82 */ /* 0x000e620000000a00 */
[----:B0-----:R-:W-:Y:S01]  /*0050*/  IMAD R23, R0, UR4, R23 ;  /* 0x0000000400177c24 */ /* 0x001fe2000f8e0217 */
[----:B-1----:R-:W-:-:S04]  /*0060*/  ISETP.GE.AND P0, PT, R11, 0x1, PT ;  /* 0x000000010b00780c */ /* 0x002fc80003f06270 */
[----:B------:R-:W-:-:S13]  /*0070*/  ISETP.GE.OR P0, PT, R23, R10, !P0 ;  /* 0x0000000a1700720c */ /* 0x000fda0004706670 */
[----:B------:R-:W-:Y:S05]  /*0080*/  @P0 EXIT ;  /* 0x000000000000094d */ /* 0x000fea0003800000 */
[----:B------:R-:W0:Y:S01]  /*0090*/  LDC.64 R2, c[0x0][0x380] ;  /* 0x0000e000ff027b82 */ /* 0x000e220000000a00 */
[C---:B------:R-:W-:Y:S01]  /*00a0*/  ISETP.GE.U32.AND P0, PT, R11.reuse, 0x4, PT ;  /* 0x000000040b00780c */ /* 0x040fe20003f06070 */
[----:B------:R-:W1:Y:S01]  /*00b0*/  LDCU.64 UR6, c[0x0][0x358] ;  /* 0x00006b00ff0677ac */ /* 0x000e620008000a00 */
[----:B------:R-:W-:Y:S01]  /*00c0*/  HFMA2 R20, -RZ, RZ, 0, 0 ;  /* 0x00000000ff147431 */ /* 0x000fe200000001ff */
[C---:B------:R-:W-:Y:S02]  /*00d0*/  SHF.L.U32 R21, R11.reuse, 0x1, RZ ;  /* 0x000000010b157819 */ /* 0x040fe400000006ff */
[----:B------:R-:W-:Y:S01]  /*00e0*/  LOP3.LUT R31, R11, 0x3, RZ, 0xc0, !PT ;  /* 0x000000030b1f7812 */ /* 0x000fe200078ec0ff */
[----:B0-----:R-:W-:-:S04]  /*00f0*/  IMAD.WIDE R2, R23, 0x4, R2 ;  /* 0x0000000417027825 */ /* 0x001fc800078e0202 */
[----:B------:R-:W-:-:S04]  /*0100*/  IMAD.WIDE R4, R10, 0x4, R2 ;  /* 0x000000040a047825 */ /* 0x000fc800078e0202 */
[----:B------:R-:W-:Y:S01]  /*0110*/  IMAD.WIDE R6, R10, 0x4, R4 ;  /* 0x000000040a067825 */ /* 0x000fe200078e0204 */
[----:B-1----:R-:W-:Y:S06]  /*0120*/  @!P0 BRA `(.L_x_0) ;  /* 0x0000000800248947 */ /* 0x002fec0003800000 */
[----:B------:R-:W0:Y:S01]  /*0130*/  LDCU.64 UR4, c[0x0][0x388] ;  /* 0x00007100ff0477ac */ /* 0x000e220008000a00 */
[----:B------:R-:W1:Y:S01]  /*0140*/  LDC R27, c[0x0][0x39c] ;  /* 0x0000e700ff1b7b82 */ /* 0x000e620000000800 */
[----:B------:R-:W-:Y:S02]  /*0150*/  LOP3.LUT R20, R11, 0x7ffffffc, RZ, 0xc0, !PT ;  /* 0x7ffffffc0b147812 */ /* 0x000fe400078ec0ff */
[----:B------:R-:W-:Y:S02]  /*0160*/  MOV R26, RZ ;  /* 0x000000ff001a7202 */ /* 0x000fe40000000f00 */
[----:B------:R-:W-:Y:S02]  /*0170*/  MOV R29, R21 ;  /* 0x00000015001d7202 */ /* 0x000fe40000000f00 */
[----:B------:R-:W-:Y:S01]  /*0180*/  IADD3 R28, PT, PT, -R20, RZ, RZ ;  /* 0x000000ff141c7210 */ /* 0x000fe20007ffe1ff */
[----:B------:R-:W2:Y:S01]  /*0190*/  LDC.64 R8, c[0x0][0x388] ;  /* 0x0000e200ff087b82 */ /* 0x000ea20000000a00 */
[----:B0-----:R-:W-:-:S04]  /*01a0*/  UIADD3 UR4, UP0, UPT, UR4, 0xc, URZ ;  /* 0x0000000c04047890 */ /* 0x001fc8000ff1e0ff */
[----:B------:R-:W-:Y:S02]  /*01b0*/  UIADD3.X UR5, UPT, UPT, URZ, UR5, URZ, UP0, !UPT ;  /* 0x00000005ff057290 */ /* 0x000fe400087fe4ff */
[----:B------:R-:W-:-:S04]  /*01c0*/  MOV R10, UR4 ;  /* 0x00000004000a7c02 */ /* 0x000fc80008000f00 */
[----:B------:R-:W-:-:S07]  /*01d0*/  MOV R11, UR5 ;  /* 0x00000005000b7c02 */ /* 0x000fce0008000f00 */
.L_x_13:
[----:B-1----:R-:W-:Y:S01]  /*01e0*/  IMAD.WIDE.U32 R12, R27, 0x4, R10 ;  /* 0x000000041b0c7825 */ /* 0x002fe200078e000a */
[----:B------:R-:W3:Y:S04]  /*01f0*/  LDG.E R16, desc[UR6][R4.64] ;  /* 0x0000000604107981 */ /* 0x000ee8000c1e1900 */
[----:B------:R-:W3:Y:S01]  /*0200*/  LDG.E R19, desc[UR6][R12.64+-0xc] ;  /* 0xfffff4060c137981 */ /* 0x000ee2000c1e1900 */
[----:B--2---:R-:W-:-:S03]  /*0210*/  IMAD.WIDE.U32 R14, R29, 0x4, R8 ;  /* 0x000000041d0e7825 */ /* 0x004fc600078e0008 */
[----:B------:R-:W2:Y:S04]  /*0220*/  LDG.E R0, desc[UR6][R2.64] ;  /* 0x0000000602007981 */ /* 0x000ea8000c1e1900 */
[----:B------:R-:W2:Y:S04]  /*0230*/  LDG.E R17, desc[UR6][R10.64+-0xc] ;  /* 0xfffff4060a117981 */ /* 0x000ea8000c1e1900 */
[----:B------:R-:W4:Y:S04]  /*0240*/  LDG.E R18, desc[UR6][R6.64] ;  /* 0x0000000606127981 */ /* 0x000f28000c1e1900 */
[----:B------:R-:W4:Y:S01]  /*0250*/  LDG.E R25, desc[UR6][R14.64] ;  /* 0x000000060e197981 */ /* 0x000f22000c1e1900 */
[----:B------:R-:W-:Y:S01]  /*0260*/  BSSY.RECONVERGENT B0, `(.L_x_1) ;  /* 0x0000014000007945 */ /* 0x000fe20003800200 */
[----:B---3--:R-:W-:Y:S01]  /*0270*/  FADD R16, R16, -R19 ;  /* 0x8000001310107221 */ /* 0x008fe20000000000 */
[----:B--2---:R-:W-:-:S03]  /*0280*/  FADD R0, R0, -R17 ;  /* 0x8000001100007221 */ /* 0x004fc60000000000 */
[----:B------:R-:W-:-:S04]  /*0290*/  FMUL R17, R16, R16 ;  /* 0x0000001010117220 */ /* 0x000fc80000400000 */
[----:B------:R-:W-:Y:S01]  /*02a0*/  FFMA R17, R0, R0, R17 ;  /* 0x0000000000117223 */ /* 0x000fe20000000011 */
[----:B----4-:R-:W-:-:S04]  /*02b0*/  FADD R18, R18, -R25 ;  /* 0x8000001912127221 */ /* 0x010fc80000000000 */
[----:B------:R-:W-:-:S05]  /*02c0*/  FFMA R18, R18, R18, R17 ;  /* 0x0000001212127223 */ /* 0x000fca0000000011 */
[----:B------:R-:W-:Y:S01]  /*02d0*/  IADD3 R0, PT, PT, R18, -0xd000000, RZ ;  /* 0xf300000012007810 */ /* 0x000fe20007ffe0ff */
[----:B------:R0:W1:Y:S03]  /*02e0*/  MUFU.RSQ R17, R18 ;  /* 0x0000001200117308 */ /* 0x0000660000001400 */
[----:B------:R-:W-:-:S13]  /*02f0*/  ISETP.GT.U32.AND P0, PT, R0, 0x727fffff, PT ;  /* 0x727fffff0000780c */ /* 0x000fda0003f04070 */
[----:B0-----:R-:W-:Y:S05]  /*0300*/  @!P0 BRA `(.L_x_2) ;  /* 0x0000000000148947 */ /* 0x001fea0003800000 */
[----:B------:R-:W-:Y:S02]  /*0310*/  MOV R0, R18 ;  /* 0x0000001200007202 */ /* 0x000fe40000000f00 */
[----:B------:R-:W-:-:S07]  /*0320*/  MOV R18, 0x340 ;  /* 0x0000034000127802 */ /* 0x000fce0000000f00 */
[----:B-1----:R-:W-:Y:S05]  /*0330*/  CALL.REL.NOINC `($__internal_0_$__cuda_sm20_sqrt_rn_f32_slowpath) ;  /* 0x0000000c00747944 */ /* 0x002fea0003c00000 */
[----:B------:R-:W-:Y:S01]  /*0340*/  MOV R19, R0 ;  /* 0x0000000000137202 */ /* 0x000fe20000000f00 */
[----:B------:R-:W-:Y:S06]  /*0350*/  BRA `(.L_x_3) ;  /* 0x0000000000107947 */ /* 0x000fec0003800000 */
.L_x_2:
[----:B-1----:R-:W-:Y:S01]  /*0360*/  FMUL.FTZ R19, R18, R17 ;  /* 0x0000001112137220 */ /* 0x002fe20000410000 */
[----:B------:R-:W-:-:S03]  /*0370*/  FMUL.FTZ R16, R17, 0.5 ;  /* 0x3f00000011107820 */ /* 0x000fc60000410000 */
[----:B------:R-:W-:-:S04]  /*0380*/  FFMA R0, -R19, R19, R18 ;  /* 0x0000001313007223 */ /* 0x000fc80000000112 */
[----:B------:R-:W-:-:S07]  /*0390*/  FFMA R19, R0, R16, R19 ;  /* 0x0000001000137223 */ /* 0x000fce0000000013 */
.L_x_3:
[----:B------:R-:W-:Y:S05]  /*03a0*/  BSYNC.RECONVERGENT B0 ;  /* 0x0000000000007941 */ /* 0x000fea0003800200 */
.L_x_1:
[----:B------:R-:W0:Y:S02]  /*03b0*/  LDC.64 R16, c[0x0][0x390] ;  /* 0x0000e400ff107b82 */ /* 0x000e240000000a00 */
[----:B0-----:R-:W-:-:S05]  /*03c0*/  IMAD.WIDE R16, R26, 0x4, R16 ;  /* 0x000000041a107825 */ /* 0x001fca00078e0210 */
[----:B------:R0:W-:Y:S04]  /*03d0*/  STG.E desc[UR6][R16.64], R19 ;  /* 0x0000001310007986 */ /* 0x0001e8000c101906 */
[----:B------:R-:W2:Y:S04]  /*03e0*/  LDG.E R18, desc[UR6][R4.64] ;  /* 0x0000000604127981 */ /* 0x000ea8000c1e1900 */
[----:B------:R-:W2:Y:S04]  /*03f0*/  LDG.E R33, desc[UR6][R12.64+-0x8] ;  /* 0xfffff8060c217981 */ /* 0x000ea8000c1e1900 */
[----:B------:R-:W3:Y:S04]  /*0400*/  LDG.E R0, desc[UR6][R2.64] ;  /* 0x0000000602007981 */ /* 0x000ee8000c1e1900 */
[----:B------:R-:W3:Y:S04]  /*0410*/  LDG.E R25, desc[UR6][R10.64+-0x8] ;  /* 0xfffff8060a197981 */ /* 0x000ee8000c1e1900 */
[----:B------:R-:W4:Y:S01]  /*0420*/  LDG.E R22, desc[UR6][R6.64] ;  /* 0x0000000606167981 */ /* 0x000f22000c1e1900 */
[----:B--2---:R-:W-:-:S03]  /*0430*/  FADD R18, R18, -R33 ;  /* 0x8000002112127221 */ /* 0x004fc60000000000 */
[----:B------:R-:W4:Y:S01]  /*0440*/  LDG.E R33, desc[UR6][R14.64+0x4] ;  /* 0x000004060e217981 */ /* 0x000f22000c1e1900 */
[----:B---3--:R-:W-:Y:S01]  /*0450*/  FADD R0, R0, -R25 ;  /* 0x8000001900007221 */ /* 0x008fe20000000000 */
[----:B------:R-:W-:-:S04]  /*0460*/  FMUL R25, R18, R18 ;  /* 0x0000001212197220 */ /* 0x000fc80000400000 */
[----:B------:R-:W-:Y:S01]  /*0470*/  FFMA R25, R0, R0, R25 ;  /* 0x0000000000197223 */ /* 0x000fe20000000019 */
[----:B------:R-:W-:Y:S01]  /*0480*/  BSSY.RECONVERGENT B0, `(.L_x_4) ;  /* 0x0000010000007945 */ /* 0x000fe20003800200 */
        /* <DEDUP_REMOVED lines=11> */
.L_x_5:
[----:B-1----:R-:W-:Y:S01]  /*0540*/  FMUL.FTZ R19, R22, R25 ;  /* 0x0000001916137220 */ /* 0x002fe20000410000 */
[----:B------:R-:W-:-:S03]  /*0550*/  FMUL.FTZ R18, R25, 0.5 ;  /* 0x3f00000019127820 */ /* 0x000fc60000410000 */
[----:B------:R-:W-:-:S04]  /*0560*/  FFMA R0, -R19, R19, R22 ;  /* 0x0000001313007223 */ /* 0x000fc80000000116 */
[----:B------:R-:W-:-:S07]  /*0570*/  FFMA R19, R0, R18, R19 ;  /* 0x0000001200137223 */ /* 0x000fce0000000013 */
.L_x_6:
[----:B------:R-:W-:Y:S05]  /*0580*/  BSYNC.RECONVERGENT B0 ;  /* 0x0000000000007941 */ /* 0x000fea0003800200 */
.L_x_4:
[----:B------:R-:W-:-:S05]  /*0590*/  IMAD.WIDE R16, R23, 0x4, R16 ;  /* 0x0000000417107825 */ /* 0x000fca00078e0210 */
        /* <DEDUP_REMOVED lines=23> */
.L_x_8:
[----:B-1----:R-:W-:Y:S01]  /*0710*/  FMUL.FTZ R19, R22, R25 ;  /* 0x0000001916137220 */ /* 0x002fe20000410000 */
[----:B------:R-:W-:-:S03]  /*0720*/  FMUL.FTZ R18, R25, 0.5 ;  /* 0x3f00000019127820 */ /* 0x000fc60000410000 */
[----:B------:R-:W-:-:S04]  /*0730*/  FFMA R0, -R19, R19, R22 ;  /* 0x0000001313007223 */ /* 0x000fc80000000116 */
[----:B------:R-:W-:-:S07]  /*0740*/  FFMA R19, R0, R18, R19 ;  /* 0x0000001200137223 */ /* 0x000fce0000000013 */
.L_x_9:
[----:B------:R-:W-:Y:S05]  /*0750*/  BSYNC.RECONVERGENT B0 ;  /* 0x0000000000007941 */ /* 0x000fea0003800200 */
.L_x_7:
[----:B------:R-:W-:-:S05]  /*0760*/  IMAD.WIDE R16, R23, 0x4, R16 ;  /* 0x0000000417107825 */ /* 0x000fca00078e0210 */
[----:B------:R0:W-:Y:S04]  /*0770*/  STG.E desc[UR6][R16.64], R19 ;  /* 0x0000001310007986 */ /* 0x0001e8000c101906 */
[----:B------:R-:W2:Y:S04]  /*0780*/  LDG.E R13, desc[UR6][R12.64] ;  /* 0x000000060c0d7981 */ /* 0x000ea8000c1e1900 */
[----:B------:R-:W2:Y:S04]  /*0790*/  LDG.E R18, desc[UR6][R4.64] ;  /* 0x0000000604127981 */ /* 0x000ea8000c1e1900 */
[----:B------:R-:W3:Y:S04]  /*07a0*/  LDG.E R0, desc[UR6][R2.64] ;  /* 0x0000000602007981 */ /* 0x000ee8000c1e1900 */
[----:B------:R-:W3:Y:S04]  /*07b0*/  LDG.E R25, desc[UR6][R10.64] ;  /* 0x000000060a197981 */ /* 0x000ee8000c1e1900 */
[----:B------:R-:W4:Y:S04]  /*07c0*/  LDG.E R15, desc[UR6][R14.64+0xc] ;  /* 0x00000c060e0f7981 */ /* 0x000f28000c1e1900 */
[----:B------:R-:W4:Y:S01]  /*07d0*/  LDG.E R22, desc[UR6][R6.64] ;  /* 0x0000000606167981 */ /* 0x000f22000c1e1900 */
[----:B------:R-:W-:Y:S01]  /*07e0*/  BSSY.RECONVERGENT B0, `(.L_x_10) ;  /* 0x0000014000007945 */ /* 0x000fe20003800200 */
[----:B--2---:R-:W-:Y:S01]  /*07f0*/  FADD R18, R18, -R13 ;  /* 0x8000000d12127221 */ /* 0x004fe20000000000 */
[----:B---3--:R-:W-:-:S03]  /*0800*/  FADD R0, R0, -R25 ;  /* 0x8000001900007221 */ /* 0x008fc60000000000 */
        /* <DEDUP_REMOVED lines=13> */
.L_x_11:
[----:B-1----:R-:W-:Y:S01]  /*08e0*/  FMUL.FTZ R13, R22, R15 ;  /* 0x0000000f160d7220 */ /* 0x002fe20000410000 */
[----:B------:R-:W-:-:S03]  /*08f0*/  FMUL.FTZ R12, R15, 0.5 ;  /* 0x3f0000000f0c7820 */ /* 0x000fc60000410000 */
[----:B------:R-:W-:-:S04]  /*0900*/  FFMA R0, -R13, R13, R22 ;  /* 0x0000000d0d007223 */ /* 0x000fc80000000116 */
[----:B------:R-:W-:-:S07]  /*0910*/  FFMA R13, R0, R12, R13 ;  /* 0x0000000c000d7223 */ /* 0x000fce000000000d */
.L_x_12:
[----:B------:R-:W-:Y:S05]  /*0920*/  BSYNC.RECONVERGENT B0 ;  /* 0x0000000000007941 */ /* 0x000fea0003800200 */
.L_x_10:
[C---:B------:R-:W-:Y:S01]  /*0930*/  IMAD.WIDE R16, R23.reuse, 0x4, R16 ;  /* 0x0000000417107825 */ /* 0x040fe200078e0210 */
[----:B------:R-:W-:Y:S02]  /*0940*/  IADD3 R28, PT, PT, R28, 0x4, RZ ;  /* 0x000000041c1c7810 */ /* 0x000fe40007ffe0ff */
[----:B------:R-:W-:Y:S02]  /*0950*/  IADD3 R10, P1, PT, R10, 0x10, RZ ;  /* 0x000000100a0a7810 */ /* 0x000fe40007f3e0ff */
[----:B------:R0:W-:Y:S01]  /*0960*/  STG.E desc[UR6][R16.64], R13 ;  /* 0x0000000d10007986 */ /* 0x0001e2000c101906 */
[----:B------:R-:W-:Y:S02]  /*0970*/  ISETP.NE.AND P0, PT, R28, RZ, PT ;  /* 0x000000ff1c00720c */ /* 0x000fe40003f05270 */
[----:B------:R-:W-:Y:S02]  /*0980*/  IADD3.X R11, PT, PT, RZ, R11, RZ, P1, !PT ;  /* 0x0000000bff0b7210 */ /* 0x000fe40000ffe4ff */
[----:B------:R-:W-:-:S02]  /*0990*/  LEA R26, R23, R26, 0x2 ;  /* 0x0000001a171a7211 */ /* 0x000fc400078e10ff */
[----:B------:R-:W-:-:S07]  /*09a0*/  IADD3 R29, PT, PT, R29, 0x4, RZ ;  /* 0x000000041d1d7810 */ /* 0x000fce0007ffe0ff */
[----:B0-----:R-:W-:Y:S05]  /*09b0*/  @P0 BRA `(.L_x_13) ;  /* 0xfffffff800080947 */ /* 0x001fea000383ffff */
.L_x_0:
[----:B------:R-:W-:-:S13]  /*09c0*/  ISETP.NE.AND P0, PT, R31, RZ, PT ;  /* 0x000000ff1f00720c */ /* 0x000fda0003f05270 */
[----:B------:R-:W-:Y:S05]  /*09d0*/  @!P0 EXIT ;  /* 0x000000000000894d */ /* 0x000fea0003800000 */
[----:B------:R-:W-:-:S13]  /*09e0*/  ISETP.NE.AND P0, PT, R31, 0x1, PT ;  /* 0x000000011f00780c */ /* 0x000fda0003f05270 */
[----:B------:R-:W-:Y:S05]  /*09f0*/  @!P0 BRA `(.L_x_14) ;  /* 0x00000004001c8947 */ /* 0x000fea0003800000 */
[----:B------:R-:W0:Y:S01]  /*0a00*/  LDC R15, c[0x0][0x39c] ;  /* 0x0000e700ff0f7b82 */ /* 0x000e220000000800 */
[----:B------:R-:W2:Y:S04]  /*0a10*/  LDG.E R14, desc[UR6][R4.64] ;  /* 0x00000006040e7981 */ /* 0x000ea8000c1e1900 */
[----:B------:R-:W3:Y:S03]  /*0a20*/  LDG.E R0, desc[UR6][R2.64] ;  /* 0x0000000602007981 */ /* 0x000ee6000c1e1900 */
[----:B------:R-:W1:Y:S01]  /*0a30*/  LDC.64 R12, c[0x0][0x388] ;  /* 0x0000e200ff0c7b82 */ /* 0x000e620000000a00 */
[----:B------:R-:W4:Y:S01]  /*0a40*/  LDG.E R16, desc[UR6][R6.64] ;  /* 0x0000000606107981 */ /* 0x000f22000c1e1900 */
[----:B0-----:R-:W-:-:S04]  /*0a50*/  IADD3 R9, PT, PT, R20, R15, RZ ;  /* 0x0000000f14097210 */ /* 0x001fc80007ffe0ff */
[C---:B------:R-:W-:Y:S01]  /*0a60*/  IADD3 R15, PT, PT, R9.reuse, R15, RZ ;  /* 0x0000000f090f7210 */ /* 0x040fe20007ffe0ff */
[----:B-1----:R-:W-:-:S04]  /*0a70*/  IMAD.WIDE.U32 R10, R9, 0x4, R12 ;  /* 0x00000004090a7825 */ /* 0x002fc800078e000c */
[--C-:B------:R-:W-:Y:S02]  /*0a80*/  IMAD.WIDE.U32 R8, R20, 0x4, R12.reuse ;  /* 0x0000000414087825 */ /* 0x100fe400078e000c */
[----:B------:R-:W2:Y:S02]  /*0a90*/  LDG.E R11, desc[UR6][R10.64] ;  /* 0x000000060a0b7981 */ /* 0x000ea4000c1e1900 */
[----:B------:R-:W-:Y:S02]  /*0aa0*/  IMAD.WIDE.U32 R12, R15, 0x4, R12 ;  /* 0x000000040f0c7825 */ /* 0x000fe400078e000c */
[----:B------:R-:W3:Y:S04]  /*0ab0*/  LDG.E R15, desc[UR6][R8.64] ;  /* 0x00000006080f7981 */ /* 0x000ee8000c1e1900 */
[----:B------:R-:W4:Y:S01]  /*0ac0*/  LDG.E R13, desc[UR6][R12.64] ;  /* 0x000000060c0d7981 */ /* 0x000f22000c1e1900 */
[----:B------:R-:W-:Y:S01]  /*0ad0*/  BSSY.RECONVERGENT B0, `(.L_x_15) ;  /* 0x0000014000007945 */ /* 0x000fe20003800200 */
[----:B--2---:R-:W-:Y:S01]  /*0ae0*/  FADD R14, R14, -R11 ;  /* 0x8000000b0e0e7221 */ /* 0x004fe20000000000 */
[----:B---3--:R-:W-:-:S03]  /*0af0*/  FADD R0, R0, -R15 ;  /* 0x8000000f00007221 */ /* 0x008fc60000000000 */
[----:B------:R-:W-:Y:S01]  /*0b00*/  FMUL R15, R14, R14 ;  /* 0x0000000e0e0f7220 */ /* 0x000fe20000400000 */
[----:B----4-:R-:W-:-:S03]  /*0b10*/  FADD R16, R16, -R13 ;  /* 0x8000000d10107221 */ /* 0x010fc60000000000 */
[----:B------:R-:W-:-:S04]  /*0b20*/  FFMA R15, R0, R0, R15 ;  /* 0x00000000000f7223 */ /* 0x000fc8000000000f */
        /* <DEDUP_REMOVED lines=10> */
.L_x_16:
[----:B-1----:R-:W-:Y:S01]  /*0bd0*/  FMUL.FTZ R17, R16, R11 ;  /* 0x0000000b10117220 */ /* 0x002fe20000410000 */
[----:B------:R-:W-:-:S03]  /*0be0*/  FMUL.FTZ R10, R11, 0.5 ;  /* 0x3f0000000b0a7820 */ /* 0x000fc60000410000 */
[----:B------:R-:W-:-:S04]  /*0bf0*/  FFMA R0, -R17, R17, R16 ;  /* 0x0000001111007223 */ /* 0x000fc80000000110 */
[----:B------:R-:W-:-:S07]  /*0c00*/  FFMA R17, R0, R10, R17 ;  /* 0x0000000a00117223 */ /* 0x000fce0000000011 */
.L_x_17:
[----:B------:R-:W-:Y:S05]  /*0c10*/  BSYNC.RECONVERGENT B0 ;  /* 0x0000000000007941 */ /* 0x000fea0003800200 */
.L_x_15:
[----:B------:R-:W0:Y:S01]  /*0c20*/  LDC.64 R10, c[0x0][0x390] ;  /* 0x0000e400ff0a7b82 */ /* 0x000e220000000a00 */
[----:B------:R-:W-:-:S07]  /*0c30*/  IMAD R13, R23, R20, RZ ;  /* 0x00000014170d7224 */ /* 0x000fce00078e02ff */
[----:B------:R-:W1:Y:S01]  /*0c40*/  LDC R15, c[0x0][0x39c] ;  /* 0x0000e700ff0f7b82 */ /* 0x000e620000000800 */
[----:B0-----:R-:W-:-:S05]  /*0c50*/  IMAD.WIDE R10, R13, 0x4, R10 ;  /* 0x000000040d0a7825 */ /* 0x001fca00078e020a */
[----:B------:R0:W-:Y:S01]  /*0c60*/  STG.E desc[UR6][R10.64], R17 ;  /* 0x000000110a007986 */ /* 0x0001e2000c101906 */
[----:B-1----:R-:W-:-:S03]  /*0c70*/  IMAD.WIDE.U32 R12, R15, 0x4, R8 ;  /* 0x000000040f0c7825 */ /* 0x002fc600078e0008 */
[----:B------:R-:W2:Y:S01]  /*0c80*/  LDG.E R16, desc[UR6][R4.64] ;  /* 0x0000000604107981 */ /* 0x000ea2000c1e1900 */
[----:B------:R-:W-:-:S03]  /*0c90*/  IMAD.WIDE.U32 R14, R21, 0x4, R8 ;  /* 0x00000004150e7825 */ /* 0x000fc600078e0008 */
[----:B------:R-:W3:Y:S04]  /*0ca0*/  LDG.E R0, desc[UR6][R2.64] ;  /* 0x0000000602007981 */ /* 0x000ee8000c1e1900 */
[----:B------:R-:W2:Y:S04]  /*0cb0*/  LDG.E R13, desc[UR6][R12.64+0x4] ;  /* 0x000004060c0d7981 */ /* 0x000ea8000c1e1900 */
        /* <DEDUP_REMOVED lines=19> */
.L_x_19:
[----:B-1----:R-:W-:Y:S01]  /*0df0*/  FMUL.FTZ R9, R18, R13 ;  /* 0x0000000d12097220 */ /* 0x002fe20000410000 */
[----:B------:R-:W-:-:S03]  /*0e00*/  FMUL.FTZ R8, R13, 0.5 ;  /* 0x3f0000000d087820 */ /* 0x000fc60000410000 */
[----:B------:R-:W-:-:S04]  /*0e10*/  FFMA R0, -R9, R9, R18 ;  /* 0x0000000909007223 */ /* 0x000fc80000000112 */
[----:B------:R-:W-:-:S07]  /*0e20*/  FFMA R9, R0, R8, R9 ;  /* 0x0000000800097223 */ /* 0x000fce0000000009 */
.L_x_20:
[----:B------:R-:W-:Y:S05]  /*0e30*/  BSYNC.RECONVERGENT B0 ;  /* 0x0000000000007941 */ /* 0x000fea0003800200 */
.L_x_18:
[----:B------:R-:W-:Y:S01]  /*0e40*/  IMAD.WIDE R10, R23, 0x4, R10 ;  /* 0x00000004170a7825 */ /* 0x000fe200078e020a */
[----:B------:R-:W-:-:S04]  /*0e50*/  IADD3 R20, PT, PT, R20, 0x2, RZ ;  /* 0x0000000214147810 */ /* 0x000fc80007ffe0ff */
[----:B------:R0:W-:Y:S03]  /*0e60*/  STG.E desc[UR6][R10.64], R9 ;  /* 0x000000090a007986 */ /* 0x0001e6000c101906 */
.L_x_14:
[----:B------:R-:W1:Y:S02]  /*0e70*/  LDC R15, c[0x0][0x39c] ;  /* 0x0000e700ff0f7b82 */ /* 0x000e640000000800 */
[----:B-1----:R-:W-:-:S04]  /*0e80*/  LOP3.LUT R0, R15, 0x1, RZ, 0xc0, !PT ;  /* 0x000000010f007812 */ /* 0x002fc800078ec0ff */
[----:B------:R-:W-:-:S13]  /*0e90*/  ISETP.NE.U32.AND P0, PT, R0, 0x1, PT ;  /* 0x000000010000780c */ /* 0x000fda0003f05070 */
[----:B------:R-:W-:Y:S05]  /*0ea0*/  @P0 EXIT ;  /* 0x000000000000094d */ /* 0x000fea0003800000 */
[----:B------:R-:W1:Y:S01]  /*0eb0*/  LDC.64 R12, c[0x0][0x388] ;  /* 0x0000e200ff0c7b82 */ /* 0x000e620000000a00 */
[-C--:B0-----:R-:W-:Y:S01]  /*0ec0*/  IADD3 R9, PT, PT, R20, R15.reuse, RZ ;  /* 0x0000000f14097210 */ /* 0x081fe20007ffe0ff */
[----:B------:R-:W2:Y:S03]  /*0ed0*/  LDG.E R4, desc[UR6][R4.64] ;  /* 0x0000000604047981 */ /* 0x000ea6000c1e1900 */
[C---:B------:R-:W-:Y:S01]  /*0ee0*/  IADD3 R15, PT, PT, R9.reuse, R15, RZ ;  /* 0x0000000f090f7210 */ /* 0x040fe20007ffe0ff */
[----:B------:R-:W3:Y:S04]  /*0ef0*/  LDG.E R2, desc[UR6][R2.64] ;  /* 0x0000000602027981 */ /* 0x000ee8000c1e1900 */
[----:B------:R-:W4:Y:S01]  /*0f00*/  LDG.E R6, desc[UR6][R6.64] ;  /* 0x0000000606067981 */ /* 0x000f22000c1e1900 */
        /* <DEDUP_REMOVED lines=22> */
.L_x_22:
[----:B-1----:R-:W-:Y:S01]  /*1070*/  FMUL.FTZ R5, R14, R3 ;  /* 0x000000030e057220 */ /* 0x002fe20000410000 */
[----:B------:R-:W-:-:S03]  /*1080*/  FMUL.FTZ R2, R3, 0.5 ;  /* 0x3f00000003027820 */ /* 0x000fc60000410000 */
[----:B------:R-:W-:-:S04]  /*1090*/  FFMA R0, -R5, R5, R14 ;  /* 0x0000000505007223 */ /* 0x000fc8000000010e */
[----:B------:R-:W-:-:S07]  /*10a0*/  FFMA R5, R0, R2, R5 ;  /* 0x0000000200057223 */ /* 0x000fce0000000005 */
.L_x_23:
[----:B------:R-:W-:Y:S05]  /*10b0*/  BSYNC.RECONVERGENT B0 ;  /* 0x0000000000007941 */ /* 0x000fea0003800200 */
.L_x_21:
[----:B------:R-:W0:Y:S01]  /*10c0*/  LDC.64 R2, c[0x0][0x390] ;  /* 0x0000e400ff027b82 */ /* 0x000e220000000a00 */
[----:B------:R-:W-:-:S04]  /*10d0*/  IMAD R23, R23, R20, RZ ;  /* 0x0000001417177224 */ /* 0x000fc800078e02ff */
[----:B0-----:R-:W-:-:S05]  /*10e0*/  IMAD.WIDE R2, R23, 0x4, R2 ;  /* 0x0000000417027825 */ /* 0x001fca00078e0202 */
[----:B------:R-:W-:Y:S01]  /*10f0*/  STG.E desc[UR6][R2.64], R5 ;  /* 0x0000000502007986 */ /* 0x000fe2000c101906 */
[----:B------:R-:W-:Y:S05]  /*1100*/  EXIT ;  /* 0x000000000000794d */ /* 0x000fea0003800000 */
        .weak           $__internal_0_$__cuda_sm20_sqrt_rn_f32_slowpath
        .type           $__internal_0_$__cuda_sm20_sqrt_rn_f32_slowpath,@function
        .size           $__internal_0_$__cuda_sm20_sqrt_rn_f32_slowpath,(.L_x_26 - $__internal_0_$__cuda_sm20_sqrt_rn_f32_slowpath)
$__internal_0_$__cuda_sm20_sqrt_rn_f32_slowpath:
[----:B------:R-:W-:-:S13]  /*1110*/  LOP3.LUT P0, RZ, R0, 0x7fffffff, RZ, 0xc0, !PT ;  /* 0x7fffffff00ff7812 */ /* 0x000fda000780c0ff */
[----:B------:R-:W-:Y:S01]  /*1120*/  @!P0 MOV R19, R0 ;  /* 0x0000000000138202 */ /* 0x000fe20000000f00 */
[----:B------:R-:W-:Y:S06]  /*1130*/  @!P0 BRA `(.L_x_24) ;  /* 0x0000000000408947 */ /* 0x000fec0003800000 */
[----:B------:R-:W-:-:S13]  /*1140*/  FSETP.GEU.FTZ.AND P0, PT, R0, RZ, PT ;  /* 0x000000ff0000720b */ /* 0x000fda0003f1e000 */
[----:B------:R-:W-:Y:S01]  /*1150*/  @!P0 MOV R19, 0x7fffffff ;  /* 0x7fffffff00138802 */ /* 0x000fe20000000f00 */
[----:B------:R-:W-:Y:S06]  /*1160*/  @!P0 BRA `(.L_x_24) ;  /* 0x0000000000348947 */ /* 0x000fec0003800000 */
[----:B------:R-:W-:-:S13]  /*1170*/  FSETP.GTU.FTZ.AND P0, PT, |R0|, +INF , PT ;  /* 0x7f8000000000780b */ /* 0x000fda0003f1c200 */
[----:B------:R-:W-:Y:S01]  /*1180*/  @P0 FADD.FTZ R19, R0, 1 ;  /* 0x3f80000000130421 */ /* 0x000fe20000010000 */
[----:B------:R-:W-:Y:S06]  /*1190*/  @P0 BRA `(.L_x_24) ;  /* 0x0000000000280947 */ /* 0x000fec0003800000 */
[----:B------:R-:W-:-:S13]  /*11a0*/  FSETP.NEU.FTZ.AND P0, PT, |R0|, +INF , PT ;  /* 0x7f8000000000780b */ /* 0x000fda0003f1d200 */
[----:B------:R-:W-:-:S04]  /*11b0*/  @P0 FFMA R24, R0, 1.84467440737095516160e+19, RZ ;  /* 0x5f80000000180823 */ /* 0x000fc800000000ff */
[----:B------:R-:W0:Y:S02]  /*11c0*/  @P0 MUFU.RSQ R22, R24 ;  /* 0x0000001800160308 */ /* 0x000e240000001400 */
[----:B0-----:R-:W-:Y:S01]  /*11d0*/  @P0 FMUL.FTZ R19, R24, R22 ;  /* 0x0000001618130220 */ /* 0x001fe20000410000 */
[----:B------:R-:W-:-:S03]  /*11e0*/  @P0 FMUL.FTZ R22, R22, 0.5 ;  /* 0x3f00000016160820 */ /* 0x000fc60000410000 */
[----:B------:R-:W-:-:S04]  /*11f0*/  @P0 FADD.FTZ R25, -R19, -RZ ;  /* 0x800000ff13190221 */ /* 0x000fc80000010100 */
[----:B------:R-:W-:-:S04]  /*1200*/  @P0 FFMA R30, R19, R25, R24 ;  /* 0x00000019131e0223 */ /* 0x000fc80000000018 */
[----:B------:R-:W-:Y:S01]  /*1210*/  @P0 FFMA R22, R30, R22, R19 ;  /* 0x000000161e160223 */ /* 0x000fe20000000013 */
[----:B------:R-:W-:-:S03]  /*1220*/  @!P0 MOV R19, R0 ;  /* 0x0000000000138202 */ /* 0x000fc60000000f00 */
[----:B------:R-:W-:-:S07]  /*1230*/  @P0 FMUL.FTZ R19, R22, 2.3283064365386962891e-10 ;  /* 0x2f80000016130820 */ /* 0x000fce0000410000 */
.L_x_24:
[----:B------:R-:W-:Y:S01]  /*1240*/  MOV R0, R19 ;  /* 0x0000001300007202 */ /* 0x000fe20000000f00 */
[----:B------:R-:W-:-:S04]  /*1250*/  HFMA2 R19, -RZ, RZ, 0, 0 ;  /* 0x00000000ff137431 */ /* 0x000fc800000001ff */
[----:B------:R-:W-:Y:S05]  /*1260*/  RET.REL.NODEC R18 `(distGrid) ;  /* 0xffffffec12647950 */ /* 0x000fea0003c3ffff */
.L_x_25:
[----:B------:R-:W-:-:S00]  /*1270*/  BRA `(.L_x_25) ;  /* 0xfffffffc00fc7947 */ /* 0x000fc0000383ffff */
[----:B------:R-:W-:-:S00]  /*1280*/  NOP ;  /* 0x0000000000007918 */ /* 0x000fc00000000000 */
[----:B------:R-:W-:-:S00]  /*1290*/  NOP ;  /* 0x0000000000007918 */ /* 0x000fc00000000000 */
[----:B------:R-:W-:-:S00]  /*12a0*/  NOP ;  /* 0x0000000000007918 */ /* 0x000fc00000000000 */
[----:B------:R-:W-:-:S00]  /*12b0*/  NOP ;  /* 0x0000000000007918 */ /* 0x000fc00000000000 */
[----:B------:R-:W-:-:S00]  /*12c0*/  NOP ;  /* 0x0000000000007918 */ /* 0x000fc00000000000 */
[----:B------:R-:W-:-:S00]  /*12d0*/  NOP ;  /* 0x0000000000007918 */ /* 0x000fc00000000000 */
[----:B------:R-:W-:-:S00]  /*12e0*/  NOP ;  /* 0x0000000000007918 */ /* 0x000fc00000000000 */
[----:B------:R-:W-:-:S00]  /*12f0*/  NOP ;  /* 0x0000000000007918 */ /* 0x000fc00000000000 */
.L_x_26:


//--------------------- .nv.shared.reserved.0     --------------------------
	.section	.nv.shared.reserved.0,"aw",@nobits
	.weak		__nv_reservedSMEM_offset_0_alias
	.size		__nv_reservedSMEM_offset_0_alias, 0, 64
	.other		__nv_reservedSMEM_offset_0_alias,@"STO_CUDA_RESERVED_SHARED STV_DEFAULT"
__nv_reservedSMEM_offset_0_alias:
	.zero		0
	.zero		64


//--------------------- .nv.constant0.distGrid    --------------------------
	.section	.nv.constant0.distGrid,"a",@progbits
	.sectionflags	@""
	.align	4
.nv.constant0.distGrid:
	.zero		928


//--------------------- SYMBOLS --------------------------

	.type		.nv.reservedSmem.offset0,@object
	.size		.nv.reservedSmem.offset0,0x4
